//
// Generated by NVIDIA NVVM Compiler
//
// Compiler Build ID: CL-36424714
// Cuda compilation tools, release 13.0, V13.0.88
// Based on NVVM 20.0.0
//

.version 9.0
.target sm_100
.address_size 64

	// .globl	_Z12min_fixpointPimS_
.extern .shared .align 16 .b8 shared_arr[];

.visible .entry _Z12min_fixpointPimS_(
	.param .u64 .ptr .align 1 _Z12min_fixpointPimS__param_0,
	.param .u64 _Z12min_fixpointPimS__param_1,
	.param .u64 .ptr .align 1 _Z12min_fixpointPimS__param_2
)
{
	.reg .pred 	%p<4>;
	.reg .b32 	%r<13>;
	.reg .b64 	%rd<13>;

	ld.param.u64 	%rd7, [_Z12min_fixpointPimS__param_0];
	ld.param.u64 	%rd8, [_Z12min_fixpointPimS__param_1];
	ld.param.u64 	%rd9, [_Z12min_fixpointPimS__param_2];
	cvta.to.global.u64 	%rd1, %rd9;
	mov.u32 	%r6, %tid.x;
	mov.u32 	%r7, %ctaid.x;
	mov.u32 	%r8, %ntid.x;
	mad.lo.s32 	%r9, %r7, %r8, %r6;
	cvt.u64.u32 	%rd12, %r9;
	mov.u32 	%r10, %nctaid.x;
	mul.lo.s32 	%r1, %r8, %r10;
	setp.le.u64 	%p1, %rd8, %rd12;
	@%p1 bra 	$L__BB0_5;
	ld.global.u32 	%r12, [%rd1];
	cvt.u64.u32 	%rd3, %r1;
	cvta.to.global.u64 	%rd4, %rd7;
$L__BB0_2:
	shl.b64 	%rd10, %rd12, 2;
	add.s64 	%rd11, %rd4, %rd10;
	ld.global.u32 	%r4, [%rd11];
	setp.ge.s32 	%p2, %r4, %r12;
	@%p2 bra 	$L__BB0_4;
	st.global.u32 	[%rd1], %r4;
	mov.u32 	%r12, %r4;
$L__BB0_4:
	add.s64 	%rd12, %rd12, %rd3;
	setp.lt.u64 	%p3, %rd12, %rd8;
	@%p3 bra 	$L__BB0_2;
$L__BB0_5:
	ret;

}
	// .globl	_Z12min_parallelPimS_
.visible .entry _Z12min_parallelPimS_(
	.param .u64 .ptr .align 1 _Z12min_parallelPimS__param_0,
	.param .u64 _Z12min_parallelPimS__param_1,
	.param .u64 .ptr .align 1 _Z12min_parallelPimS__param_2
)
{
	.reg .pred 	%p<8>;
	.reg .b32 	%r<26>;
	.reg .b64 	%rd<24>;

	ld.param.u64 	%rd14, [_Z12min_parallelPimS__param_0];
	ld.param.u64 	%rd15, [_Z12min_parallelPimS__param_1];
	ld.param.u64 	%rd16, [_Z12min_parallelPimS__param_2];
	mov.u32 	%r8, %tid.x;
	mov.u32 	%r1, %ctaid.x;
	mov.u32 	%r2, %ntid.x;
	mul.lo.s32 	%r9, %r1, %r2;
	add.s32 	%r3, %r9, %r8;
	cvt.u64.u32 	%rd1, %r8;
	cvt.u64.u32 	%rd21, %r9;
	setp.le.u64 	%p1, %rd15, %rd21;
	@%p1 bra 	$L__BB1_12;
	mov.u32 	%r10, %nctaid.x;
	mul.lo.s32 	%r11, %r2, %r10;
	cvt.u64.u32 	%rd3, %r11;
	cvt.u32.u64 	%r4, %rd1;
	cvta.to.global.u64 	%rd17, %rd16;
	cvt.u64.u32 	%rd22, %r3;
	shl.b32 	%r12, %r4, 2;
	mov.u32 	%r13, shared_arr;
	add.s32 	%r5, %r13, %r12;
	shr.u32 	%r14, %r2, 1;
	cvt.u64.u32 	%rd5, %r14;
	mul.wide.u32 	%rd18, %r1, 4;
	add.s64 	%rd6, %rd17, %rd18;
	cvta.to.global.u64 	%rd7, %rd14;
$L__BB1_2:
	setp.ge.u64 	%p2, %rd22, %rd15;
	mov.b32 	%r25, 2147483647;
	@%p2 bra 	$L__BB1_4;
	shl.b64 	%rd19, %rd22, 2;
	add.s64 	%rd20, %rd7, %rd19;
	ld.global.u32 	%r25, [%rd20];
$L__BB1_4:
	setp.lt.u32 	%p3, %r2, 2;
	st.shared.u32 	[%r5], %r25;
	bar.sync 	0;
	@%p3 bra 	$L__BB1_9;
	mov.u64 	%rd23, %rd5;
$L__BB1_6:
	setp.le.u64 	%p4, %rd23, %rd1;
	@%p4 bra 	$L__BB1_8;
	ld.shared.u32 	%r16, [%r5];
	cvt.u32.u64 	%r17, %rd23;
	shl.b32 	%r18, %r17, 2;
	add.s32 	%r19, %r5, %r18;
	ld.shared.u32 	%r20, [%r19];
	min.s32 	%r21, %r16, %r20;
	st.shared.u32 	[%r5], %r21;
$L__BB1_8:
	bar.sync 	0;
	shr.u64 	%rd11, %rd23, 1;
	setp.gt.u64 	%p5, %rd23, 1;
	mov.u64 	%rd23, %rd11;
	@%p5 bra 	$L__BB1_6;
$L__BB1_9:
	setp.ne.s32 	%p6, %r4, 0;
	add.s64 	%rd21, %rd21, %rd3;
	bar.sync 	0;
	@%p6 bra 	$L__BB1_11;
	ld.global.u32 	%r22, [%rd6];
	ld.shared.u32 	%r23, [shared_arr];
	min.s32 	%r24, %r22, %r23;
	st.global.u32 	[%rd6], %r24;
$L__BB1_11:
	bar.sync 	0;
	setp.lt.u64 	%p7, %rd21, %rd15;
	add.s64 	%rd22, %rd22, %rd3;
	@%p7 bra 	$L__BB1_2;
$L__BB1_12:
	ret;

}
	// .globl	_Z10min_atomicPimS_
.visible .entry _Z10min_atomicPimS_(
	.param .u64 .ptr .align 1 _Z10min_atomicPimS__param_0,
	.param .u64 _Z10min_atomicPimS__param_1,
	.param .u64 .ptr .align 1 _Z10min_atomicPimS__param_2
)
{
	.reg .pred 	%p<3>;
	.reg .b32 	%r<9>;
	.reg .b64 	%rd<13>;

	ld.param.u64 	%rd7, [_Z10min_atomicPimS__param_0];
	ld.param.u64 	%rd8, [_Z10min_atomicPimS__param_1];
	ld.param.u64 	%rd9, [_Z10min_atomicPimS__param_2];
	mov.u32 	%r2, %tid.x;
	mov.u32 	%r3, %ctaid.x;
	mov.u32 	%r4, %ntid.x;
	mad.lo.s32 	%r5, %r3, %r4, %r2;
	cvt.u64.u32 	%rd12, %r5;
	mov.u32 	%r6, %nctaid.x;
	mul.lo.s32 	%r1, %r4, %r6;
	setp.le.u64 	%p1, %rd8, %rd12;
	@%p1 bra 	$L__BB2_3;
	cvt.u64.u32 	%rd2, %r1;
	cvta.to.global.u64 	%rd3, %rd7;
	cvta.to.global.u64 	%rd4, %rd9;
$L__BB2_2:
	shl.b64 	%rd10, %rd12, 2;
	add.s64 	%rd11, %rd3, %rd10;
	ld.global.u32 	%r7, [%rd11];
	atom.global.min.s32 	%r8, [%rd4], %r7;
	add.s64 	%rd12, %rd12, %rd2;
	setp.lt.u64 	%p2, %rd12, %rd8;
	@%p2 bra 	$L__BB2_2;
$L__BB2_3:
	ret;

}


// ===== COMPILED SASS (sm_100) =====

	.target	sm_100

	.elftype	@"ET_EXEC"


//--------------------- .note.nv.tkinfo           --------------------------
	.section	.note.nv.tkinfo,"",@"SHT_NOTE"
	.sectionflags	@"SHF_NOTE_NV_TKINFO"
	.tkinfo
        /*0018*/ 	.word	0x00000002
        /*0030*/ 	.string	""
        /*0030*/ 	.string	"ptxas"
        /*0030*/ 	.string	"Cuda compilation tools, release 13.0, V13.0.88"
        /*0030*/ 	.string	"Build cuda_13.0.r13.0/compiler.36424714_0"
        /*0030*/ 	.string	"-arch sm_100 -m 64 "



//--------------------- .note.nv.cuinfo           --------------------------
	.section	.note.nv.cuinfo,"",@"SHT_NOTE"
	.sectionflags	@"SHF_NOTE_NV_CUINFO"
        /*0018*/ 	.short	0x0002
        /*001a*/ 	.short	0x0064
        /*001c*/ 	.short	0x0082
	.zero		2


//--------------------- .nv.info                  --------------------------
	.section	.nv.info,"",@"SHT_CUDA_INFO"
	.align	4


	//----- nvinfo : EIATTR_REGCOUNT
	.align		4
        /*0000*/ 	.byte	0x04, 0x2f
        /*0002*/ 	.short	(.L_1 - .L_0)
	.align		4
.L_0:
        /*0004*/ 	.word	index@(_Z12min_fixpointPimS_)
        /*0008*/ 	.word	0x0000000c


	//----- nvinfo : EIATTR_FRAME_SIZE
	.align		4
.L_1:
        /*000c*/ 	.byte	0x04, 0x11
        /*000e*/ 	.short	(.L_3 - .L_2)
	.align		4
.L_2:
        /*0010*/ 	.word	index@(_Z12min_fixpointPimS_)
        /*0014*/ 	.word	0x00000000


	//----- nvinfo : EIATTR_REGCOUNT
	.align		4
.L_3:
        /*0018*/ 	.byte	0x04, 0x2f
        /*001a*/ 	.short	(.L_5 - .L_4)
	.align		4
.L_4:
        /*001c*/ 	.word	index@(_Z12min_parallelPimS_)
        /*0020*/ 	.word	0x00000012


	//----- nvinfo : EIATTR_FRAME_SIZE
	.align		4
.L_5:
        /*0024*/ 	.byte	0x04, 0x11
        /*0026*/ 	.short	(.L_7 - .L_6)
	.align		4
.L_6:
        /*0028*/ 	.word	index@(_Z12min_parallelPimS_)
        /*002c*/ 	.word	0x00000000


	//----- nvinfo : EIATTR_REGCOUNT
	.align		4
.L_7:
        /*0030*/ 	.byte	0x04, 0x2f
        /*0032*/ 	.short	(.L_9 - .L_8)
	.align		4
.L_8:
        /*0034*/ 	.word	index@(_Z10min_atomicPimS_)
        /*0038*/ 	.word	0x0000000c


	//----- nvinfo : EIATTR_FRAME_SIZE
	.align		4
.L_9:
        /*003c*/ 	.byte	0x04, 0x11
        /*003e*/ 	.short	(.L_11 - .L_10)
	.align		4
.L_10:
        /*0040*/ 	.word	index@(_Z10min_atomicPimS_)
        /*0044*/ 	.word	0x00000000


	//----- nvinfo : EIATTR_MIN_STACK_SIZE
	.align		4
.L_11:
        /*0048*/ 	.byte	0x04, 0x12
        /*004a*/ 	.short	(.L_13 - .L_12)
	.align		4
.L_12:
        /*004c*/ 	.word	index@(_Z10min_atomicPimS_)
        /*0050*/ 	.word	0x00000000


	//----- nvinfo : EIATTR_MIN_STACK_SIZE
	.align		4
.L_13:
        /*0054*/ 	.byte	0x04, 0x12
        /*0056*/ 	.short	(.L_15 - .L_14)
	.align		4
.L_14:
        /*0058*/ 	.word	index@(_Z12min_parallelPimS_)
        /*005c*/ 	.word	0x00000000


	//----- nvinfo : EIATTR_MIN_STACK_SIZE
	.align		4
.L_15:
        /*0060*/ 	.byte	0x04, 0x12
        /*0062*/ 	.short	(.L_17 - .L_16)
	.align		4
.L_16:
        /*0064*/ 	.word	index@(_Z12min_fixpointPimS_)
        /*0068*/ 	.word	0x00000000
.L_17:


//--------------------- .nv.compat                --------------------------
	.section	.nv.compat,"",@"SHT_CUDA_COMPAT_INFO"
	.align	4
        /*0000*/ 	.byte	0x02, 0x09, 0x00, 0x00, 0x02, 0x02, 0x01, 0x00, 0x02, 0x05, 0x05, 0x00, 0x03, 0x07, 0x01, 0x01
        /*0010*/ 	.byte	0x02, 0x03, 0x00, 0x00, 0x02, 0x06, 0x01, 0x00, 0x04, 0x0b, 0x08, 0x00, 0x09, 0x00, 0x00, 0x00
        /*0020*/ 	.byte	0x00, 0x00, 0x00, 0x00


//--------------------- .nv.info._Z10min_atomicPimS_ --------------------------
	.section	.nv.info._Z10min_atomicPimS_,"",@"SHT_CUDA_INFO"
	.sectionflags	@""
	.align	4


	//----- nvinfo : EIATTR_CUDA_API_VERSION
	.align		4
        /*0000*/ 	.byte	0x04, 0x37
        /*0002*/ 	.short	(.L_19 - .L_18)
.L_18:
        /*0004*/ 	.word	0x00000082


	//----- nvinfo : EIATTR_KPARAM_INFO
	.align		4
.L_19:
        /*0008*/ 	.byte	0x04, 0x17
        /*000a*/ 	.short	(.L_21 - .L_20)
.L_20:
        /*000c*/ 	.word	0x00000000
        /*0010*/ 	.short	0x0002
        /*0012*/ 	.short	0x0010
        /*0014*/ 	.byte	0x00, 0xf5, 0x21, 0x00


	//----- nvinfo : EIATTR_KPARAM_INFO
	.align		4
.L_21:
        /*0018*/ 	.byte	0x04, 0x17
        /*001a*/ 	.short	(.L_23 - .L_22)
.L_22:
        /*001c*/ 	.word	0x00000000
        /*0020*/ 	.short	0x0001
        /*0022*/ 	.short	0x0008
        /*0024*/ 	.byte	0x00, 0xf0, 0x21, 0x00


	//----- nvinfo : EIATTR_KPARAM_INFO
	.align		4
.L_23:
        /*0028*/ 	.byte	0x04, 0x17
        /*002a*/ 	.short	(.L_25 - .L_24)
.L_24:
        /*002c*/ 	.word	0x00000000
        /*0030*/ 	.short	0x0000
        /*0032*/ 	.short	0x0000
        /*0034*/ 	.byte	0x00, 0xf5, 0x21, 0x00


	//----- nvinfo : EIATTR_SPARSE_MMA_MASK
	.align		4
.L_25:
        /*0038*/ 	.byte	0x03, 0x50
        /*003a*/ 	.short	0x0000


	//----- nvinfo : EIATTR_MAXREG_COUNT
	.align		4
        /*003c*/ 	.byte	0x03, 0x1b
        /*003e*/ 	.short	0x00ff


	//----- nvinfo : EIATTR_MERCURY_ISA_VERSION
	.align		4
        /*0040*/ 	.byte	0x03, 0x5f
        /*0042*/ 	.short	0x0101


	//----- nvinfo : EIATTR_INT_WARP_WIDE_INSTR_OFFSETS
	.align		4
        /*0044*/ 	.byte	0x04, 0x31
        /*0046*/ 	.short	(.L_27 - .L_26)


	//   ....[0]....
.L_26:
        /*0048*/ 	.word	0x00000130


	//   ....[1]....
        /*004c*/ 	.word	0x00000170


	//----- nvinfo : EIATTR_VRC_CTA_INIT_COUNT
	.align		4
.L_27:
        /*0050*/ 	.byte	0x02, 0x4a
	.zero		1
	.zero		1


	//----- nvinfo : EIATTR_EXIT_INSTR_OFFSETS
	.align		4
        /*0054*/ 	.byte	0x04, 0x1c
        /*0056*/ 	.short	(.L_29 - .L_28)


	//   ....[0]....
.L_28:
        /*0058*/ 	.word	0x000000a0


	//   ....[1]....
        /*005c*/ 	.word	0x000001f0


	//----- nvinfo : EIATTR_CRS_STACK_SIZE
	.align		4
.L_29:
        /*0060*/ 	.byte	0x04, 0x1e
        /*0062*/ 	.short	(.L_31 - .L_30)
.L_30:
        /*0064*/ 	.word	0x00000000


	//----- nvinfo : EIATTR_CBANK_PARAM_SIZE
	.align		4
.L_31:
        /*0068*/ 	.byte	0x03, 0x19
        /*006a*/ 	.short	0x0018


	//----- nvinfo : EIATTR_PARAM_CBANK
	.align		4
        /*006c*/ 	.byte	0x04, 0x0a
        /*006e*/ 	.short	(.L_33 - .L_32)
	.align		4
.L_32:
        /*0070*/ 	.word	index@(.nv.constant0._Z10min_atomicPimS_)
        /*0074*/ 	.short	0x0380
        /*0076*/ 	.short	0x0018


	//----- nvinfo : EIATTR_SW_WAR
	.align		4
.L_33:
        /*0078*/ 	.byte	0x04, 0x36
        /*007a*/ 	.short	(.L_35 - .L_34)
.L_34:
        /*007c*/ 	.word	0x00000008
.L_35:


//--------------------- .nv.info._Z12min_parallelPimS_ --------------------------
	.section	.nv.info._Z12min_parallelPimS_,"",@"SHT_CUDA_INFO"
	.sectionflags	@""
	.align	4


	//----- nvinfo : EIATTR_CUDA_API_VERSION
	.align		4
        /*0000*/ 	.byte	0x04, 0x37
        /*0002*/ 	.short	(.L_37 - .L_36)
.L_36:
        /*0004*/ 	.word	0x00000082


	//----- nvinfo : EIATTR_KPARAM_INFO
	.align		4
.L_37:
        /*0008*/ 	.byte	0x04, 0x17
        /*000a*/ 	.short	(.L_39 - .L_38)
.L_38:
        /*000c*/ 	.word	0x00000000
        /*0010*/ 	.short	0x0002
        /*0012*/ 	.short	0x0010
        /*0014*/ 	.byte	0x00, 0xf5, 0x21, 0x00


	//----- nvinfo : EIATTR_KPARAM_INFO
	.align		4
.L_39:
        /*0018*/ 	.byte	0x04, 0x17
        /*001a*/ 	.short	(.L_41 - .L_40)
.L_40:
        /*001c*/ 	.word	0x00000000
        /*0020*/ 	.short	0x0001
        /*0022*/ 	.short	0x0008
        /*0024*/ 	.byte	0x00, 0xf0, 0x21, 0x00


	//----- nvinfo : EIATTR_KPARAM_INFO
	.align		4
.L_41:
        /*0028*/ 	.byte	0x04, 0x17
        /*002a*/ 	.short	(.L_43 - .L_42)
.L_42:
        /*002c*/ 	.word	0x00000000
        /*0030*/ 	.short	0x0000
        /*0032*/ 	.short	0x0000
        /*0034*/ 	.byte	0x00, 0xf5, 0x21, 0x00


	//----- nvinfo : EIATTR_SPARSE_MMA_MASK
	.align		4
.L_43:
        /*0038*/ 	.byte	0x03, 0x50
        /*003a*/ 	.short	0x0000


	//----- nvinfo : EIATTR_MAXREG_COUNT
	.align		4
        /*003c*/ 	.byte	0x03, 0x1b
        /*003e*/ 	.short	0x00ff


	//----- nvinfo : EIATTR_NUM_BARRIERS
	.align		4
        /*0040*/ 	.byte	0x02, 0x4c
        /*0042*/ 	.byte	0x01
	.zero		1


	//----- nvinfo : EIATTR_MERCURY_ISA_VERSION
	.align		4
        /*0044*/ 	.byte	0x03, 0x5f
        /*0046*/ 	.short	0x0101


	//----- nvinfo : EIATTR_VRC_CTA_INIT_COUNT
	.align		4
        /*0048*/ 	.byte	0x02, 0x4a
	.zero		1
	.zero		1


	//----- nvinfo : EIATTR_EXIT_INSTR_OFFSETS
	.align		4
        /*004c*/ 	.byte	0x04, 0x1c
        /*004e*/ 	.short	(.L_45 - .L_44)


	//   ....[0]....
.L_44:
        /*0050*/ 	.word	0x00000070


	//   ....[1]....
        /*0054*/ 	.word	0x00000480


	//----- nvinfo : EIATTR_CRS_STACK_SIZE
	.align		4
.L_45:
        /*0058*/ 	.byte	0x04, 0x1e
        /*005a*/ 	.short	(.L_47 - .L_46)
.L_46:
        /*005c*/ 	.word	0x00000000


	//----- nvinfo : EIATTR_CBANK_PARAM_SIZE
	.align		4
.L_47:
        /*0060*/ 	.byte	0x03, 0x19
        /*0062*/ 	.short	0x0018


	//----- nvinfo : EIATTR_PARAM_CBANK
	.align		4
        /*0064*/ 	.byte	0x04, 0x0a
        /*0066*/ 	.short	(.L_49 - .L_48)
	.align		4
.L_48:
        /*0068*/ 	.word	index@(.nv.constant0._Z12min_parallelPimS_)
        /*006c*/ 	.short	0x0380
        /*006e*/ 	.short	0x0018


	//----- nvinfo : EIATTR_SW_WAR
	.align		4
.L_49:
        /*0070*/ 	.byte	0x04, 0x36
        /*0072*/ 	.short	(.L_51 - .L_50)
.L_50:
        /*0074*/ 	.word	0x00000008
.L_51:


//--------------------- .nv.info._Z12min_fixpointPimS_ --------------------------
	.section	.nv.info._Z12min_fixpointPimS_,"",@"SHT_CUDA_INFO"
	.sectionflags	@""
	.align	4


	//----- nvinfo : EIATTR_CUDA_API_VERSION
	.align		4
        /*0000*/ 	.byte	0x04, 0x37
        /*0002*/ 	.short	(.L_53 - .L_52)
.L_52:
        /*0004*/ 	.word	0x00000082


	//----- nvinfo : EIATTR_KPARAM_INFO
	.align		4
.L_53:
        /*0008*/ 	.byte	0x04, 0x17
        /*000a*/ 	.short	(.L_55 - .L_54)
.L_54:
        /*000c*/ 	.word	0x00000000
        /*0010*/ 	.short	0x0002
        /*0012*/ 	.short	0x0010
        /*0014*/ 	.byte	0x00, 0xf5, 0x21, 0x00


	//----- nvinfo : EIATTR_KPARAM_INFO
	.align		4
.L_55:
        /*0018*/ 	.byte	0x04, 0x17
        /*001a*/ 	.short	(.L_57 - .L_56)
.L_56:
        /*001c*/ 	.word	0x00000000
        /*0020*/ 	.short	0x0001
        /*0022*/ 	.short	0x0008
        /*0024*/ 	.byte	0x00, 0xf0, 0x21, 0x00


	//----- nvinfo : EIATTR_KPARAM_INFO
	.align		4
.L_57:
        /*0028*/ 	.byte	0x04, 0x17
        /*002a*/ 	.short	(.L_59 - .L_58)
.L_58:
        /*002c*/ 	.word	0x00000000
        /*0030*/ 	.short	0x0000
        /*0032*/ 	.short	0x0000
        /*0034*/ 	.byte	0x00, 0xf5, 0x21, 0x00


	//----- nvinfo : EIATTR_SPARSE_MMA_MASK
	.align		4
.L_59:
        /*0038*/ 	.byte	0x03, 0x50
        /*003a*/ 	.short	0x0000


	//----- nvinfo : EIATTR_MAXREG_COUNT
	.align		4
        /*003c*/ 	.byte	0x03, 0x1b
        /*003e*/ 	.short	0x00ff


	//----- nvinfo : EIATTR_MERCURY_ISA_VERSION
	.align		4
        /*0040*/ 	.byte	0x03, 0x5f
        /*0042*/ 	.short	0x0101


	//----- nvinfo : EIATTR_VRC_CTA_INIT_COUNT
	.align		4
        /*0044*/ 	.byte	0x02, 0x4a
	.zero		1
	.zero		1


	//----- nvinfo : EIATTR_EXIT_INSTR_OFFSETS
	.align		4
        /*0048*/ 	.byte	0x04, 0x1c
        /*004a*/ 	.short	(.L_61 - .L_60)


	//   ....[0]....
.L_60:
        /*004c*/ 	.word	0x000000a0


	//   ....[1]....
        /*0050*/ 	.word	0x000001c0


	//----- nvinfo : EIATTR_CRS_STACK_SIZE
	.align		4
.L_61:
        /*0054*/ 	.byte	0x04, 0x1e
        /*0056*/ 	.short	(.L_63 - .L_62)
.L_62:
        /*0058*/ 	.word	0x00000000


	//----- nvinfo : EIATTR_CBANK_PARAM_SIZE
	.align		4
.L_63:
        /*005c*/ 	.byte	0x03, 0x19
        /*005e*/ 	.short	0x0018


	//----- nvinfo : EIATTR_PARAM_CBANK
	.align		4
        /*0060*/ 	.byte	0x04, 0x0a
        /*0062*/ 	.short	(.L_65 - .L_64)
	.align		4
.L_64:
        /*0064*/ 	.word	index@(.nv.constant0._Z12min_fixpointPimS_)
        /*0068*/ 	.short	0x0380
        /*006a*/ 	.short	0x0018


	//----- nvinfo : EIATTR_SW_WAR
	.align		4
.L_65:
        /*006c*/ 	.byte	0x04, 0x36
        /*006e*/ 	.short	(.L_67 - .L_66)
.L_66:
        /*0070*/ 	.word	0x00000008
.L_67:


//--------------------- .nv.callgraph             --------------------------
	.section	.nv.callgraph,"",@"SHT_CUDA_CALLGRAPH"
	.align	4
	.sectionentsize	8
	.align		4
        /*0000*/ 	.word	0x00000000
	.align		4
        /*0004*/ 	.word	0xffffffff
	.align		4
        /*0008*/ 	.word	0x00000000
	.align		4
        /*000c*/ 	.word	0xfffffffe
	.align		4
        /*0010*/ 	.word	0x00000000
	.align		4
        /*0014*/ 	.word	0xfffffffd
	.align		4
        /*0018*/ 	.word	0x00000000
	.align		4
        /*001c*/ 	.word	0xfffffffc


//--------------------- .text._Z10min_atomicPimS_ --------------------------
	.section	.text._Z10min_atomicPimS_,"ax",@progbits
	.align	128
        .global         _Z10min_atomicPimS_
        .type           _Z10min_atomicPimS_,@function
        .size           _Z10min_atomicPimS_,(.L_x_10 - _Z10min_atomicPimS_)
        .other          _Z10min_atomicPimS_,@"STO_CUDA_ENTRY STV_DEFAULT"
_Z10min_atomicPimS_:
.text._Z10min_atomicPimS_:
[----:B------:R-:W-:Y:S01]  /*0000*/  LDC R1, c[0x0][0x37c] ;  /* 0x0000df00ff017b82 */ /* 0x000fe20000000800 */
[----:B------:R-:W0:Y:S07]  /*0010*/  S2R R0, SR_TID.X ;  /* 0x0000000000007919 */ /* 0x000e2e0000002100 */
[----:B------:R-:W0:Y:S01]  /*0020*/  S2UR UR4, SR_CTAID.X ;  /* 0x00000000000479c3 */ /* 0x000e220000002500 */
[----:B------:R-:W1:Y:S07]  /*0030*/  LDCU.64 UR8, c[0x0][0x388] ;  /* 0x00007100ff0877ac */ /* 0x000e6e0008000a00 */
[----:B------:R-:W0:Y:S01]  /*0040*/  LDC R3, c[0x0][0x360] ;  /* 0x0000d800ff037b82 */ /* 0x000e220000000800 */
[----:B------:R-:W2:Y:S01]  /*0050*/  LDCU UR5, c[0x0][0x370] ;  /* 0x00006e00ff0577ac */ /* 0x000ea20008000800 */
[----:B0-----:R-:W-:-:S02]  /*0060*/  IMAD R0, R3, UR4, R0 ;  /* 0x0000000403007c24 */ /* 0x001fc4000f8e0200 */
[----:B--2---:R-:W-:-:S03]  /*0070*/  IMAD R6, R3, UR5, RZ ;  /* 0x0000000503067c24 */ /* 0x004fc6000f8e02ff */
[----:B-1----:R-:W-:-:S04]  /*0080*/  ISETP.GE.U32.AND P0, PT, R0, UR8, PT ;  /* 0x0000000800007c0c */ /* 0x002fc8000bf06070 */
[----:B------:R-:W-:-:S13]  /*0090*/  ISETP.GE.U32.AND.EX P0, PT, RZ, UR9, PT, P0 ;  /* 0x00000009ff007c0c */ /* 0x000fda000bf06100 */
[----:B------:R-:W-:Y:S05]  /*00a0*/  @P0 EXIT ;  /* 0x000000000000094d */ /* 0x000fea0003800000 */
[----:B------:R-:W0:Y:S01]  /*00b0*/  LDC.64 R2, c[0x0][0x390] ;  /* 0x0000e400ff027b82 */ /* 0x000e220000000a00 */
[----:B------:R-:W-:Y:S01]  /*00c0*/  IMAD.MOV.U32 R9, RZ, RZ, R0 ;  /* 0x000000ffff097224 */ /* 0x000fe200078e0000 */
[----:B------:R-:W1:Y:S01]  /*00d0*/  LDCU.64 UR6, c[0x0][0x358] ;  /* 0x00006b00ff0677ac */ /* 0x000e620008000a00 */
[----:B------:R-:W-:Y:S01]  /*00e0*/  IMAD.MOV.U32 R8, RZ, RZ, RZ ;  /* 0x000000ffff087224 */ /* 0x000fe200078e00ff */
[----:B------:R-:W2:Y:S06]  /*00f0*/  LDCU.64 UR10, c[0x0][0x380] ;  /* 0x00007000ff0a77ac */ /* 0x000eac0008000a00 */
.L_x_0:
[----:B--2---:R-:W-:-:S04]  /*0100*/  LEA R4, P0, R9, UR10, 0x2 ;  /* 0x0000000a09047c11 */ /* 0x004fc8000f8010ff */
[----:B------:R-:W-:-:S05]  /*0110*/  LEA.HI.X R5, R9, UR11, R8, 0x2, P0 ;  /* 0x0000000b09057c11 */ /* 0x000fca00080f1408 */
[----:B-1----:R-:W2:Y:S01]  /*0120*/  LDG.E R4, desc[UR6][R4.64] ;  /* 0x0000000604047981 */ /* 0x002ea2000c1e1900 */
[----:B------:R-:W-:Y:S02]  /*0130*/  VOTEU.ANY UR4, UPT, PT ;  /* 0x0000000000047886 */ /* 0x000fe400038e0100 */
[----:B------:R-:W-:Y:S01]  /*0140*/  UFLO.U32 UR4, UR4 ;  /* 0x00000004000472bd */ /* 0x000fe200080e0000 */
[----:B------:R-:W1:Y:S05]  /*0150*/  S2R R0, SR_LANEID ;  /* 0x0000000000007919 */ /* 0x000e6a0000000000 */
[----:B-1----:R-:W-:Y:S02]  /*0160*/  ISETP.EQ.U32.AND P0, PT, R0, UR4, PT ;  /* 0x0000000400007c0c */ /* 0x002fe4000bf02070 */
[----:B--2---:R-:W-:-:S13]  /*0170*/  CREDUX.MIN.S32 UR5, R4 ;  /* 0x00000000040572cc */ /* 0x004fda0000008200 */
[----:B------:R-:W-:-:S05]  /*0180*/  IMAD.U32 R7, RZ, RZ, UR5 ;  /* 0x00000005ff077e24 */ /* 0x000fca000f8e00ff */
[----:B0-----:R3:W-:Y:S01]  /*0190*/  @P0 REDG.E.MIN.S32.STRONG.GPU desc[UR6][R2.64], R7 ;  /* 0x000000070200098e */ /* 0x0017e2000c92e306 */
[----:B------:R-:W-:-:S05]  /*01a0*/  IADD3 R9, P0, PT, R6, R9, RZ ;  /* 0x0000000906097210 */ /* 0x000fca0007f1e0ff */
[----:B------:R-:W-:Y:S01]  /*01b0*/  IMAD.X R8, RZ, RZ, R8, P0 ;  /* 0x000000ffff087224 */ /* 0x000fe200000e0608 */
[----:B------:R-:W-:-:S04]  /*01c0*/  ISETP.GE.U32.AND P0, PT, R9, UR8, PT ;  /* 0x0000000809007c0c */ /* 0x000fc8000bf06070 */
[----:B------:R-:W-:-:S13]  /*01d0*/  ISETP.GE.U32.AND.EX P0, PT, R8, UR9, PT, P0 ;  /* 0x0000000908007c0c */ /* 0x000fda000bf06100 */
[----:B---3--:R-:W-:Y:S05]  /*01e0*/  @!P0 BRA `(.L_x_0) ;  /* 0xfffffffc00c48947 */ /* 0x008fea000383ffff */
[----:B------:R-:W-:Y:S05]  /*01f0*/  EXIT ;  /* 0x000000000000794d */ /* 0x000fea0003800000 */
.L_x_1:
[----:B------:R-:W-:-:S00]  /*0200*/  BRA `(.L_x_1) ;  /* 0xfffffffc00fc7947 */ /* 0x000fc0000383ffff */
[----:B------:R-:W-:-:S00]  /*0210*/  NOP ;  /* 0x0000000000007918 */ /* 0x000fc00000000000 */
        /* <DEDUP_REMOVED lines=14> */
.L_x_10:


//--------------------- .text._Z12min_parallelPimS_ --------------------------
	.section	.text._Z12min_parallelPimS_,"ax",@progbits
	.align	128
        .global         _Z12min_parallelPimS_
        .type           _Z12min_parallelPimS_,@function
        .size           _Z12min_parallelPimS_,(.L_x_11 - _Z12min_parallelPimS_)
        .other          _Z12min_parallelPimS_,@"STO_CUDA_ENTRY STV_DEFAULT"
_Z12min_parallelPimS_:
.text._Z12min_parallelPimS_:
[----:B------:R-:W-:Y:S01]  /*0000*/  LDC R1, c[0x0][0x37c] ;  /* 0x0000df00ff017b82 */ /* 0x000fe20000000800 */
[----:B------:R-:W0:Y:S01]  /*0010*/  S2R R7, SR_CTAID.X ;  /* 0x0000000000077919 */ /* 0x000e220000002500 */
[----:B------:R-:W0:Y:S01]  /*0020*/  LDCU UR7, c[0x0][0x360] ;  /* 0x00006c00ff0777ac */ /* 0x000e220008000800 */
[----:B------:R-:W1:Y:S01]  /*0030*/  LDCU.64 UR4, c[0x0][0x388] ;  /* 0x00007100ff0477ac */ /* 0x000e620008000a00 */
[----:B0-----:R-:W-:-:S05]  /*0040*/  IMAD R5, R7, UR7, RZ ;  /* 0x0000000707057c24 */ /* 0x001fca000f8e02ff */
[----:B-1----:R-:W-:-:S04]  /*0050*/  ISETP.GE.U32.AND P0, PT, R5, UR4, PT ;  /* 0x0000000405007c0c */ /* 0x002fc8000bf06070 */
[----:B------:R-:W-:-:S13]  /*0060*/  ISETP.GE.U32.AND.EX P0, PT, RZ, UR5, PT, P0 ;  /* 0x00000005ff007c0c */ /* 0x000fda000bf06100 */
[----:B------:R-:W-:Y:S05]  /*0070*/  @P0 EXIT ;  /* 0x000000000000094d */ /* 0x000fea0003800000 */
[----:B------:R-:W0:Y:S01]  /*0080*/  S2R R0, SR_TID.X ;  /* 0x0000000000007919 */ /* 0x000e220000002100 */
[----:B------:R-:W1:Y:S01]  /*0090*/  S2UR UR5, SR_CgaCtaId ;  /* 0x00000000000579c3 */ /* 0x000e620000008800 */
[----:B------:R-:W-:Y:S01]  /*00a0*/  UMOV UR4, 0x400 ;  /* 0x0000040000047882 */ /* 0x000fe20000000000 */
[----:B------:R-:W-:Y:S01]  /*00b0*/  IMAD.MOV.U32 R15, RZ, RZ, R5 ;  /* 0x000000ffff0f7224 */ /* 0x000fe200078e0005 */
[----:B------:R-:W2:Y:S01]  /*00c0*/  LDCU.64 UR8, c[0x0][0x358] ;  /* 0x00006b00ff0877ac */ /* 0x000ea20008000a00 */
[----:B------:R-:W-:Y:S02]  /*00d0*/  IMAD.MOV.U32 R12, RZ, RZ, RZ ;  /* 0x000000ffff0c7224 */ /* 0x000fe400078e00ff */
[----:B------:R-:W-:Y:S01]  /*00e0*/  IMAD.MOV.U32 R10, RZ, RZ, RZ ;  /* 0x000000ffff0a7224 */ /* 0x000fe200078e00ff */
[----:B------:R-:W-:Y:S01]  /*00f0*/  USHF.R.U32.HI UR6, URZ, 0x1, UR7 ;  /* 0x00000001ff067899 */ /* 0x000fe20008011607 */
[----:B------:R-:W3:Y:S08]  /*0100*/  LDC.64 R2, c[0x0][0x390] ;  /* 0x0000e400ff027b82 */ /* 0x000ef00000000a00 */
[----:B------:R-:W4:Y:S01]  /*0110*/  LDC R6, c[0x0][0x370] ;  /* 0x0000dc00ff067b82 */ /* 0x000f220000000800 */
[----:B-1----:R-:W-:Y:S01]  /*0120*/  ULEA UR4, UR5, UR4, 0x18 ;  /* 0x0000000405047291 */ /* 0x002fe2000f8ec0ff */
[----:B0-----:R-:W-:-:S02]  /*0130*/  IMAD.IADD R13, R5, 0x1, R0 ;  /* 0x00000001050d7824 */ /* 0x001fc400078e0200 */
[----:B---3--:R-:W-:-:S03]  /*0140*/  IMAD.WIDE.U32 R2, R7, 0x4, R2 ;  /* 0x0000000407027825 */ /* 0x008fc600078e0002 */
[----:B------:R-:W-:Y:S01]  /*0150*/  LEA R7, R0, UR4, 0x2 ;  /* 0x0000000400077c11 */ /* 0x000fe2000f8e10ff */
[----:B--2-4-:R-:W-:-:S07]  /*0160*/  IMAD R6, R6, UR7, RZ ;  /* 0x0000000706067c24 */ /* 0x014fce000f8e02ff */
.L_x_6:
[----:B------:R-:W0:Y:S01]  /*0170*/  LDCU.64 UR4, c[0x0][0x388] ;  /* 0x00007100ff0477ac */ /* 0x000e220008000a00 */
[----:B------:R-:W-:Y:S01]  /*0180*/  BSSY.RECONVERGENT B0, `(.L_x_2) ;  /* 0x0000009000007945 */ /* 0x000fe20003800200 */
[----:B------:R-:W-:Y:S01]  /*0190*/  IMAD.MOV.U32 R4, RZ, RZ, 0x7fffffff ;  /* 0x7fffffffff047424 */ /* 0x000fe200078e00ff */
[----:B0-----:R-:W-:-:S04]  /*01a0*/  ISETP.GE.U32.AND P0, PT, R13, UR4, PT ;  /* 0x000000040d007c0c */ /* 0x001fc8000bf06070 */
[----:B------:R-:W-:-:S13]  /*01b0*/  ISETP.GE.U32.AND.EX P0, PT, R10, UR5, PT, P0 ;  /* 0x000000050a007c0c */ /* 0x000fda000bf06100 */
[----:B------:R-:W-:Y:S05]  /*01c0*/  @P0 BRA `(.L_x_3) ;  /* 0x0000000000100947 */ /* 0x000fea0003800000 */
[----:B------:R-:W0:Y:S02]  /*01d0*/  LDCU.64 UR4, c[0x0][0x380] ;  /* 0x00007000ff0477ac */ /* 0x000e240008000a00 */
[----:B0-----:R-:W-:-:S04]  /*01e0*/  LEA R4, P0, R13, UR4, 0x2 ;  /* 0x000000040d047c11 */ /* 0x001fc8000f8010ff */
[----:B------:R-:W-:-:S05]  /*01f0*/  LEA.HI.X R5, R13, UR5, R10, 0x2, P0 ;  /* 0x000000050d057c11 */ /* 0x000fca00080f140a */
[----:B------:R0:W5:Y:S04]  /*0200*/  LDG.E R4, desc[UR8][R4.64] ;  /* 0x0000000804047981 */ /* 0x000168000c1e1900 */
.L_x_3:
[----:B------:R-:W-:Y:S05]  /*0210*/  BSYNC.RECONVERGENT B0 ;  /* 0x0000000000007941 */ /* 0x000fea0003800200 */
.L_x_2:
[----:B-----5:R1:W-:Y:S01]  /*0220*/  STS [R7], R4 ;  /* 0x0000000407007388 */ /* 0x0203e20000000800 */
[----:B------:R-:W-:Y:S01]  /*0230*/  UISETP.GE.U32.AND UP0, UPT, UR7, 0x2, UPT ;  /* 0x000000020700788c */ /* 0x000fe2000bf06070 */
[----:B------:R-:W-:Y:S08]  /*0240*/  BAR.SYNC.DEFER_BLOCKING 0x0 ;  /* 0x0000000000007b1d */ /* 0x000ff00000010000 */
[----:B-1----:R-:W-:Y:S05]  /*0250*/  BRA.U !UP0, `(.L_x_4) ;  /* 0x0000000108407547 */ /* 0x002fea000b800000 */
[----:B------:R-:W-:Y:S02]  /*0260*/  IMAD.U32 R8, RZ, RZ, UR6 ;  /* 0x00000006ff087e24 */ /* 0x000fe4000f8e00ff */
[----:B------:R-:W-:-:S07]  /*0270*/  IMAD.MOV.U32 R11, RZ, RZ, RZ ;  /* 0x000000ffff0b7224 */ /* 0x000fce00078e00ff */
.L_x_5:
[----:B------:R-:W-:Y:S02]  /*0280*/  ISETP.GT.U32.AND P0, PT, R8, R0, PT ;  /* 0x000000000800720c */ /* 0x000fe40003f04070 */
[----:B------:R-:W-:Y:S02]  /*0290*/  SHF.R.U32.HI R9, RZ, 0x1, R11 ;  /* 0x00000001ff097819 */ /* 0x000fe4000001160b */
[----:B------:R-:W-:-:S13]  /*02a0*/  ISETP.GT.U32.AND.EX P0, PT, R11, RZ, PT, P0 ;  /* 0x000000ff0b00720c */ /* 0x000fda0003f04100 */
[----:B0-----:R-:W-:Y:S01]  /*02b0*/  @P0 IMAD R5, R8, 0x4, R7 ;  /* 0x0000000408050824 */ /* 0x001fe200078e0207 */
[----:B------:R-:W-:Y:S05]  /*02c0*/  @P0 LDS R4, [R7] ;  /* 0x0000000007040984 */ /* 0x000fea0000000800 */
[----:B------:R-:W0:Y:S02]  /*02d0*/  @P0 LDS R5, [R5] ;  /* 0x0000000005050984 */ /* 0x000e240000000800 */
[----:B0-----:R-:W-:-:S05]  /*02e0*/  @P0 VIMNMX R4, PT, PT, R4, R5, PT ;  /* 0x0000000504040248 */ /* 0x001fca0003fe0100 */
[----:B------:R1:W-:Y:S01]  /*02f0*/  @P0 STS [R7], R4 ;  /* 0x0000000407000388 */ /* 0x0003e20000000800 */
[----:B------:R-:W-:Y:S01]  /*0300*/  BAR.SYNC.DEFER_BLOCKING 0x0 ;  /* 0x0000000000007b1d */ /* 0x000fe20000010000 */
[C---:B------:R-:W-:Y:S02]  /*0310*/  ISETP.GT.U32.AND P0, PT, R8.reuse, 0x1, PT ;  /* 0x000000010800780c */ /* 0x040fe40003f04070 */
[----:B------:R-:W-:Y:S02]  /*0320*/  SHF.R.U64 R8, R8, 0x1, R11 ;  /* 0x0000000108087819 */ /* 0x000fe4000000120b */
[----:B------:R-:W-:Y:S01]  /*0330*/  ISETP.GT.U32.AND.EX P0, PT, R11, RZ, PT, P0 ;  /* 0x000000ff0b00720c */ /* 0x000fe20003f04100 */
[----:B------:R-:W-:-:S12]  /*0340*/  IMAD.MOV.U32 R11, RZ, RZ, R9 ;  /* 0x000000ffff0b7224 */ /* 0x000fd800078e0009 */
[----:B-1----:R-:W-:Y:S05]  /*0350*/  @P0 BRA `(.L_x_5) ;  /* 0xfffffffc00c80947 */ /* 0x002fea000383ffff */
.L_x_4:
[----:B------:R-:W-:Y:S01]  /*0360*/  BAR.SYNC.DEFER_BLOCKING 0x0 ;  /* 0x0000000000007b1d */ /* 0x000fe20000010000 */
[----:B------:R-:W-:-:S05]  /*0370*/  ISETP.NE.AND P0, PT, R0, RZ, PT ;  /* 0x000000ff0000720c */ /* 0x000fca0003f05270 */
[----:B------:R-:W1:Y:S08]  /*0380*/  LDCU.64 UR4, c[0x0][0x388] ;  /* 0x00007100ff0477ac */ /* 0x000e700008000a00 */
[----:B------:R-:W2:Y:S01]  /*0390*/  @!P0 LDG.E R4, desc[UR8][R2.64] ;  /* 0x0000000802048981 */ /* 0x000ea2000c1e1900 */
[----:B0-----:R-:W-:Y:S02]  /*03a0*/  @!P0 MOV R5, 0x400 ;  /* 0x0000040000058802 */ /* 0x001fe40000000f00 */
[----:B------:R-:W-:Y:S01]  /*03b0*/  IADD3 R13, P1, PT, R6, R13, RZ ;  /* 0x0000000d060d7210 */ /* 0x000fe20007f3e0ff */
[----:B------:R-:W0:Y:S04]  /*03c0*/  @!P0 S2R R8, SR_CgaCtaId ;  /* 0x0000000000088919 */ /* 0x000e280000008800 */
[----:B------:R-:W-:Y:S01]  /*03d0*/  IMAD.X R10, RZ, RZ, R10, P1 ;  /* 0x000000ffff0a7224 */ /* 0x000fe200008e060a */
[----:B0-----:R-:W-:-:S05]  /*03e0*/  @!P0 LEA R8, R8, R5, 0x18 ;  /* 0x0000000508088211 */ /* 0x001fca00078ec0ff */
[----:B------:R-:W2:Y:S02]  /*03f0*/  @!P0 LDS R5, [R8] ;  /* 0x0000000008058984 */ /* 0x000ea40000000800 */
[----:B--2---:R-:W-:-:S05]  /*0400*/  @!P0 VIMNMX R5, PT, PT, R4, R5, PT ;  /* 0x0000000504058248 */ /* 0x004fca0003fe0100 */
[----:B------:R0:W-:Y:S01]  /*0410*/  @!P0 STG.E desc[UR8][R2.64], R5 ;  /* 0x0000000502008986 */ /* 0x0001e2000c101908 */
[----:B------:R-:W-:Y:S01]  /*0420*/  BAR.SYNC.DEFER_BLOCKING 0x0 ;  /* 0x0000000000007b1d */ /* 0x000fe20000010000 */
[----:B------:R-:W-:-:S05]  /*0430*/  IADD3 R15, P0, PT, R6, R15, RZ ;  /* 0x0000000f060f7210 */ /* 0x000fca0007f1e0ff */
[----:B------:R-:W-:Y:S01]  /*0440*/  IMAD.X R12, RZ, RZ, R12, P0 ;  /* 0x000000ffff0c7224 */ /* 0x000fe200000e060c */
[----:B-1----:R-:W-:-:S04]  /*0450*/  ISETP.GE.U32.AND P0, PT, R15, UR4, PT ;  /* 0x000000040f007c0c */ /* 0x002fc8000bf06070 */
[----:B------:R-:W-:-:S13]  /*0460*/  ISETP.GE.U32.AND.EX P0, PT, R12, UR5, PT, P0 ;  /* 0x000000050c007c0c */ /* 0x000fda000bf06100 */
[----:B0-----:R-:W-:Y:S05]  /*0470*/  @!P0 BRA `(.L_x_6) ;  /* 0xfffffffc003c8947 */ /* 0x001fea000383ffff */
[----:B------:R-:W-:Y:S05]  /*0480*/  EXIT ;  /* 0x000000000000794d */ /* 0x000fea0003800000 */
.L_x_7:
        /* <DEDUP_REMOVED lines=15> */
.L_x_11:


//--------------------- .text._Z12min_fixpointPimS_ --------------------------
	.section	.text._Z12min_fixpointPimS_,"ax",@progbits
	.align	128
        .global         _Z12min_fixpointPimS_
        .type           _Z12min_fixpointPimS_,@function
        .size           _Z12min_fixpointPimS_,(.L_x_12 - _Z12min_fixpointPimS_)
        .other          _Z12min_fixpointPimS_,@"STO_CUDA_ENTRY STV_DEFAULT"
_Z12min_fixpointPimS_:
.text._Z12min_fixpointPimS_:
        /* <DEDUP_REMOVED lines=12> */
[----:B------:R-:W0:Y:S01]  /*00c0*/  LDCU.64 UR4, c[0x0][0x358] ;  /* 0x00006b00ff0477ac */ /* 0x000e220008000a00 */
[----:B------:R-:W1:Y:S01]  /*00d0*/  LDCU.128 UR8, c[0x0][0x380] ;  /* 0x00007000ff0877ac */ /* 0x000e620008000c00 */
[----:B0-----:R0:W5:Y:S01]  /*00e0*/  LDG.E R7, desc[UR4][R2.64] ;  /* 0x0000000402077981 */ /* 0x001162000c1e1900 */
[----:B-1----:R-:W-:-:S07]  /*00f0*/  IMAD.MOV.U32 R9, RZ, RZ, RZ ;  /* 0x000000ffff097224 */ /* 0x002fce00078e00ff */
.L_x_8:
[----:B01----:R-:W-:-:S04]  /*0100*/  LEA R2, P0, R0, UR8, 0x2 ;  /* 0x0000000800027c11 */ /* 0x003fc8000f8010ff */
[----:B------:R-:W-:-:S05]  /*0110*/  LEA.HI.X R3, R0, UR9, R9, 0x2, P0 ;  /* 0x0000000900037c11 */ /* 0x000fca00080f1409 */
[----:B------:R-:W2:Y:S01]  /*0120*/  LDG.E R2, desc[UR4][R2.64] ;  /* 0x0000000402027981 */ /* 0x000ea2000c1e1900 */
[----:B------:R-:W-:-:S05]  /*0130*/  IADD3 R0, P0, PT, R6, R0, RZ ;  /* 0x0000000006007210 */ /* 0x000fca0007f1e0ff */
[----:B------:R-:W-:Y:S01]  /*0140*/  IMAD.X R9, RZ, RZ, R9, P0 ;  /* 0x000000ffff097224 */ /* 0x000fe200000e0609 */
[----:B------:R-:W-:-:S04]  /*0150*/  ISETP.GE.U32.AND P0, PT, R0, UR10, PT ;  /* 0x0000000a00007c0c */ /* 0x000fc8000bf06070 */
[----:B------:R-:W-:Y:S02]  /*0160*/  ISETP.GE.U32.AND.EX P0, PT, R9, UR11, PT, P0 ;  /* 0x0000000b09007c0c */ /* 0x000fe4000bf06100 */
[----:B--2--5:R-:W-:-:S13]  /*0170*/  ISETP.GE.AND P1, PT, R2, R7, PT ;  /* 0x000000070200720c */ /* 0x024fda0003f26270 */
[----:B------:R-:W0:Y:S01]  /*0180*/  @!P1 LDC.64 R4, c[0x0][0x390] ;  /* 0x0000e400ff049b82 */ /* 0x000e220000000a00 */
[----:B------:R-:W-:Y:S01]  /*0190*/  @!P1 IMAD.MOV.U32 R7, RZ, RZ, R2 ;  /* 0x000000ffff079224 */ /* 0x000fe200078e0002 */
[----:B0-----:R1:W-:Y:S01]  /*01a0*/  @!P1 STG.E desc[UR4][R4.64], R2 ;  /* 0x0000000204009986 */ /* 0x0013e2000c101904 */
[----:B------:R-:W-:Y:S05]  /*01b0*/  @!P0 BRA `(.L_x_8) ;  /* 0xfffffffc00d08947 */ /* 0x000fea000383ffff */
[----:B------:R-:W-:Y:S05]  /*01c0*/  EXIT ;  /* 0x000000000000794d */ /* 0x000fea0003800000 */
.L_x_9:
        /* <DEDUP_REMOVED lines=11> */
.L_x_12:


//--------------------- .nv.shared._Z10min_atomicPimS_ --------------------------
	.section	.nv.shared._Z10min_atomicPimS_,"aw",@nobits
	.sectionflags	@""
	.align	16
	.zero		1024


//--------------------- .nv.shared.reserved.0     --------------------------
	.section	.nv.shared.reserved.0,"aw",@nobits
	.weak		__nv_reservedSMEM_offset_0_alias
	.size		__nv_reservedSMEM_offset_0_alias, 0, 64
	.other		__nv_reservedSMEM_offset_0_alias,@"STO_CUDA_RESERVED_SHARED STV_DEFAULT"
__nv_reservedSMEM_offset_0_alias:
	.zero		0
	.zero		64


//--------------------- .nv.shared._Z12min_parallelPimS_ --------------------------
	.section	.nv.shared._Z12min_parallelPimS_,"aw",@nobits
	.sectionflags	@""
	.align	16
	.zero		1024


//--------------------- .nv.shared._Z12min_fixpointPimS_ --------------------------
	.section	.nv.shared._Z12min_fixpointPimS_,"aw",@nobits
	.sectionflags	@""
	.align	16
	.zero		1024


//--------------------- .nv.constant0._Z10min_atomicPimS_ --------------------------
	.section	.nv.constant0._Z10min_atomicPimS_,"a",@progbits
	.sectionflags	@""
	.align	4
.nv.constant0._Z10min_atomicPimS_:
	.zero		920


//--------------------- .nv.constant0._Z12min_parallelPimS_ --------------------------
	.section	.nv.constant0._Z12min_parallelPimS_,"a",@progbits
	.sectionflags	@""
	.align	4
.nv.constant0._Z12min_parallelPimS_:
	.zero		920


//--------------------- .nv.constant0._Z12min_fixpointPimS_ --------------------------
	.section	.nv.constant0._Z12min_fixpointPimS_,"a",@progbits
	.sectionflags	@""
	.align	4
.nv.constant0._Z12min_fixpointPimS_:
	.zero		920


//--------------------- SYMBOLS --------------------------

	.type		.nv.reservedSmem.offset0,@object
	.size		.nv.reservedSmem.offset0,0x4
	.type		.nv.reservedSmem.cap,@object
	.size		.nv.reservedSmem.cap,0x4
